//
// Generated by NVIDIA NVVM Compiler
//
// Compiler Build ID: CL-36424714
// Cuda compilation tools, release 13.0, V13.0.88
// Based on NVVM 20.0.0
//

.version 9.0
.target sm_100
.address_size 64

	// .globl	_Z6filterPiiiiS_

.visible .entry _Z6filterPiiiiS_(
	.param .u64 .ptr .align 1 _Z6filterPiiiiS__param_0,
	.param .u32 _Z6filterPiiiiS__param_1,
	.param .u32 _Z6filterPiiiiS__param_2,
	.param .u32 _Z6filterPiiiiS__param_3,
	.param .u64 .ptr .align 1 _Z6filterPiiiiS__param_4
)
{
	.reg .pred 	%p<15>;
	.reg .b32 	%r<175>;
	.reg .b64 	%rd<15>;

	ld.param.u64 	%rd5, [_Z6filterPiiiiS__param_0];
	ld.param.u32 	%r51, [_Z6filterPiiiiS__param_1];
	ld.param.u32 	%r49, [_Z6filterPiiiiS__param_2];
	ld.param.u32 	%r50, [_Z6filterPiiiiS__param_3];
	ld.param.u64 	%rd4, [_Z6filterPiiiiS__param_4];
	cvta.to.global.u64 	%rd1, %rd5;
	mov.u32 	%r52, %ctaid.x;
	mov.u32 	%r53, %ntid.x;
	mov.u32 	%r54, %tid.x;
	mad.lo.s32 	%r1, %r52, %r53, %r54;
	mov.u32 	%r55, %ctaid.y;
	mov.u32 	%r56, %ntid.y;
	mul.lo.s32 	%r2, %r55, %r56;
	mov.u32 	%r3, %tid.y;
	add.s32 	%r57, %r2, %r3;
	mul.lo.s32 	%r5, %r50, %r50;
	sub.s32 	%r58, %r51, %r50;
	setp.gt.s32 	%p1, %r1, %r58;
	sub.s32 	%r59, %r49, %r50;
	setp.gt.s32 	%p2, %r57, %r59;
	or.pred  	%p3, %p1, %p2;
	@%p3 bra 	$L__BB0_17;
	mad.lo.s32 	%r7, %r1, %r59, %r1;
	shr.u32 	%r60, %r50, 31;
	add.s32 	%r61, %r50, %r60;
	shr.s32 	%r9, %r61, 1;
	neg.s32 	%r8, %r9;
	setp.lt.s32 	%p4, %r9, %r8;
	@%p4 bra 	$L__BB0_17;
	add.s32 	%r62, %r50, -1;
	shr.u32 	%r63, %r62, 31;
	add.s32 	%r64, %r62, %r63;
	shr.s32 	%r65, %r64, 1;
	add.s32 	%r10, %r65, %r1;
	add.s32 	%r11, %r65, %r57;
	add.s32 	%r66, %r7, %r57;
	cvta.to.global.u64 	%rd6, %rd4;
	mul.wide.s32 	%rd7, %r66, 4;
	add.s64 	%rd2, %rd6, %rd7;
	sub.s32 	%r12, %r9, %r8;
	add.s32 	%r67, %r12, 1;
	and.b32  	%r13, %r67, 15;
	add.s32 	%r14, %r13, -1;
	and.b32  	%r15, %r67, 7;
	add.s32 	%r16, %r15, -1;
	ld.global.u32 	%r174, [%rd2];
	and.b32  	%r18, %r67, 3;
	add.s32 	%r68, %r3, %r65;
	add.s32 	%r69, %r68, %r8;
	add.s32 	%r19, %r69, %r2;
	and.b32  	%r70, %r67, -16;
	neg.s32 	%r20, %r70;
	mov.u32 	%r163, %r8;
$L__BB0_3:
	mov.u32 	%r22, %r163;
	setp.lt.u32 	%p5, %r12, 15;
	add.s32 	%r71, %r10, %r22;
	mul.lo.s32 	%r23, %r71, %r49;
	add.s32 	%r24, %r11, %r23;
	mov.u32 	%r169, %r8;
	@%p5 bra 	$L__BB0_6;
	add.s32 	%r165, %r19, %r23;
	mov.u32 	%r164, %r20;
	mov.u32 	%r169, %r8;
$L__BB0_5:
	.pragma "nounroll";
	mul.wide.s32 	%rd8, %r165, 4;
	add.s64 	%rd9, %rd1, %rd8;
	ld.global.u32 	%r72, [%rd9];
	div.s32 	%r73, %r72, %r5;
	add.s32 	%r74, %r174, %r73;
	st.global.u32 	[%rd2], %r74;
	ld.global.u32 	%r75, [%rd9+4];
	div.s32 	%r76, %r75, %r5;
	add.s32 	%r77, %r74, %r76;
	st.global.u32 	[%rd2], %r77;
	ld.global.u32 	%r78, [%rd9+8];
	div.s32 	%r79, %r78, %r5;
	add.s32 	%r80, %r77, %r79;
	st.global.u32 	[%rd2], %r80;
	ld.global.u32 	%r81, [%rd9+12];
	div.s32 	%r82, %r81, %r5;
	add.s32 	%r83, %r80, %r82;
	st.global.u32 	[%rd2], %r83;
	ld.global.u32 	%r84, [%rd9+16];
	div.s32 	%r85, %r84, %r5;
	add.s32 	%r86, %r83, %r85;
	st.global.u32 	[%rd2], %r86;
	ld.global.u32 	%r87, [%rd9+20];
	div.s32 	%r88, %r87, %r5;
	add.s32 	%r89, %r86, %r88;
	st.global.u32 	[%rd2], %r89;
	ld.global.u32 	%r90, [%rd9+24];
	div.s32 	%r91, %r90, %r5;
	add.s32 	%r92, %r89, %r91;
	st.global.u32 	[%rd2], %r92;
	ld.global.u32 	%r93, [%rd9+28];
	div.s32 	%r94, %r93, %r5;
	add.s32 	%r95, %r92, %r94;
	st.global.u32 	[%rd2], %r95;
	ld.global.u32 	%r96, [%rd9+32];
	div.s32 	%r97, %r96, %r5;
	add.s32 	%r98, %r95, %r97;
	st.global.u32 	[%rd2], %r98;
	ld.global.u32 	%r99, [%rd9+36];
	div.s32 	%r100, %r99, %r5;
	add.s32 	%r101, %r98, %r100;
	st.global.u32 	[%rd2], %r101;
	ld.global.u32 	%r102, [%rd9+40];
	div.s32 	%r103, %r102, %r5;
	add.s32 	%r104, %r101, %r103;
	st.global.u32 	[%rd2], %r104;
	ld.global.u32 	%r105, [%rd9+44];
	div.s32 	%r106, %r105, %r5;
	add.s32 	%r107, %r104, %r106;
	st.global.u32 	[%rd2], %r107;
	ld.global.u32 	%r108, [%rd9+48];
	div.s32 	%r109, %r108, %r5;
	add.s32 	%r110, %r107, %r109;
	st.global.u32 	[%rd2], %r110;
	ld.global.u32 	%r111, [%rd9+52];
	div.s32 	%r112, %r111, %r5;
	add.s32 	%r113, %r110, %r112;
	st.global.u32 	[%rd2], %r113;
	ld.global.u32 	%r114, [%rd9+56];
	div.s32 	%r115, %r114, %r5;
	add.s32 	%r116, %r113, %r115;
	st.global.u32 	[%rd2], %r116;
	ld.global.u32 	%r117, [%rd9+60];
	div.s32 	%r118, %r117, %r5;
	add.s32 	%r174, %r116, %r118;
	st.global.u32 	[%rd2], %r174;
	add.s32 	%r169, %r169, 16;
	add.s32 	%r165, %r165, 16;
	add.s32 	%r164, %r164, 16;
	setp.ne.s32 	%p6, %r164, 0;
	@%p6 bra 	$L__BB0_5;
$L__BB0_6:
	setp.eq.s32 	%p7, %r13, 0;
	@%p7 bra 	$L__BB0_16;
	setp.lt.u32 	%p8, %r14, 7;
	@%p8 bra 	$L__BB0_9;
	add.s32 	%r119, %r24, %r169;
	mul.wide.s32 	%rd10, %r119, 4;
	add.s64 	%rd11, %rd1, %rd10;
	ld.global.u32 	%r120, [%rd11];
	div.s32 	%r121, %r120, %r5;
	add.s32 	%r122, %r174, %r121;
	st.global.u32 	[%rd2], %r122;
	ld.global.u32 	%r123, [%rd11+4];
	div.s32 	%r124, %r123, %r5;
	add.s32 	%r125, %r122, %r124;
	st.global.u32 	[%rd2], %r125;
	ld.global.u32 	%r126, [%rd11+8];
	div.s32 	%r127, %r126, %r5;
	add.s32 	%r128, %r125, %r127;
	st.global.u32 	[%rd2], %r128;
	ld.global.u32 	%r129, [%rd11+12];
	div.s32 	%r130, %r129, %r5;
	add.s32 	%r131, %r128, %r130;
	st.global.u32 	[%rd2], %r131;
	ld.global.u32 	%r132, [%rd11+16];
	div.s32 	%r133, %r132, %r5;
	add.s32 	%r134, %r131, %r133;
	st.global.u32 	[%rd2], %r134;
	ld.global.u32 	%r135, [%rd11+20];
	div.s32 	%r136, %r135, %r5;
	add.s32 	%r137, %r134, %r136;
	st.global.u32 	[%rd2], %r137;
	ld.global.u32 	%r138, [%rd11+24];
	div.s32 	%r139, %r138, %r5;
	add.s32 	%r140, %r137, %r139;
	st.global.u32 	[%rd2], %r140;
	ld.global.u32 	%r141, [%rd11+28];
	div.s32 	%r142, %r141, %r5;
	add.s32 	%r174, %r140, %r142;
	st.global.u32 	[%rd2], %r174;
	add.s32 	%r169, %r169, 8;
$L__BB0_9:
	setp.eq.s32 	%p9, %r15, 0;
	@%p9 bra 	$L__BB0_16;
	setp.lt.u32 	%p10, %r16, 3;
	@%p10 bra 	$L__BB0_12;
	add.s32 	%r143, %r24, %r169;
	mul.wide.s32 	%rd12, %r143, 4;
	add.s64 	%rd13, %rd1, %rd12;
	ld.global.u32 	%r144, [%rd13];
	div.s32 	%r145, %r144, %r5;
	add.s32 	%r146, %r174, %r145;
	st.global.u32 	[%rd2], %r146;
	ld.global.u32 	%r147, [%rd13+4];
	div.s32 	%r148, %r147, %r5;
	add.s32 	%r149, %r146, %r148;
	st.global.u32 	[%rd2], %r149;
	ld.global.u32 	%r150, [%rd13+8];
	div.s32 	%r151, %r150, %r5;
	add.s32 	%r152, %r149, %r151;
	st.global.u32 	[%rd2], %r152;
	ld.global.u32 	%r153, [%rd13+12];
	div.s32 	%r154, %r153, %r5;
	add.s32 	%r174, %r152, %r154;
	st.global.u32 	[%rd2], %r174;
	add.s32 	%r169, %r169, 4;
$L__BB0_12:
	setp.eq.s32 	%p11, %r18, 0;
	@%p11 bra 	$L__BB0_16;
	setp.eq.s32 	%p12, %r18, 1;
	add.s32 	%r155, %r24, %r169;
	mul.wide.s32 	%rd14, %r155, 4;
	add.s64 	%rd3, %rd1, %rd14;
	ld.global.u32 	%r156, [%rd3];
	div.s32 	%r157, %r156, %r5;
	add.s32 	%r174, %r174, %r157;
	st.global.u32 	[%rd2], %r174;
	@%p12 bra 	$L__BB0_16;
	setp.eq.s32 	%p13, %r18, 2;
	ld.global.u32 	%r158, [%rd3+4];
	div.s32 	%r159, %r158, %r5;
	add.s32 	%r174, %r174, %r159;
	st.global.u32 	[%rd2], %r174;
	@%p13 bra 	$L__BB0_16;
	ld.global.u32 	%r160, [%rd3+8];
	div.s32 	%r161, %r160, %r5;
	add.s32 	%r174, %r174, %r161;
	st.global.u32 	[%rd2], %r174;
$L__BB0_16:
	add.s32 	%r163, %r22, 1;
	setp.ne.s32 	%p14, %r22, %r9;
	@%p14 bra 	$L__BB0_3;
$L__BB0_17:
	ret;

}


// ===== COMPILED SASS (sm_100) =====

	.target	sm_100

	.elftype	@"ET_EXEC"


//--------------------- .note.nv.tkinfo           --------------------------
	.section	.note.nv.tkinfo,"",@"SHT_NOTE"
	.sectionflags	@"SHF_NOTE_NV_TKINFO"
	.tkinfo
        /*0018*/ 	.word	0x00000002
        /*0030*/ 	.string	""
        /*0030*/ 	.string	"ptxas"
        /*0030*/ 	.string	"Cuda compilation tools, release 13.0, V13.0.88"
        /*0030*/ 	.string	"Build cuda_13.0.r13.0/compiler.36424714_0"
        /*0030*/ 	.string	"-arch sm_100 -m 64 "



//--------------------- .note.nv.cuinfo           --------------------------
	.section	.note.nv.cuinfo,"",@"SHT_NOTE"
	.sectionflags	@"SHF_NOTE_NV_CUINFO"
        /*0018*/ 	.short	0x0002
        /*001a*/ 	.short	0x0064
        /*001c*/ 	.short	0x0082
	.zero		2


//--------------------- .nv.info                  --------------------------
	.section	.nv.info,"",@"SHT_CUDA_INFO"
	.align	4


	//----- nvinfo : EIATTR_REGCOUNT
	.align		4
        /*0000*/ 	.byte	0x04, 0x2f
        /*0002*/ 	.short	(.L_1 - .L_0)
	.align		4
.L_0:
        /*0004*/ 	.word	index@(_Z6filterPiiiiS_)
        /*0008*/ 	.word	0x00000020


	//----- nvinfo : EIATTR_FRAME_SIZE
	.align		4
.L_1:
        /*000c*/ 	.byte	0x04, 0x11
        /*000e*/ 	.short	(.L_3 - .L_2)
	.align		4
.L_2:
        /*0010*/ 	.word	index@(_Z6filterPiiiiS_)
        /*0014*/ 	.word	0x00000000


	//----- nvinfo : EIATTR_MIN_STACK_SIZE
	.align		4
.L_3:
        /*0018*/ 	.byte	0x04, 0x12
        /*001a*/ 	.short	(.L_5 - .L_4)
	.align		4
.L_4:
        /*001c*/ 	.word	index@(_Z6filterPiiiiS_)
        /*0020*/ 	.word	0x00000000
.L_5:


//--------------------- .nv.compat                --------------------------
	.section	.nv.compat,"",@"SHT_CUDA_COMPAT_INFO"
	.align	4
        /*0000*/ 	.byte	0x02, 0x09, 0x00, 0x00, 0x02, 0x02, 0x01, 0x00, 0x02, 0x05, 0x05, 0x00, 0x03, 0x07, 0x01, 0x01
        /*0010*/ 	.byte	0x02, 0x03, 0x00, 0x00, 0x02, 0x06, 0x01, 0x00, 0x04, 0x0b, 0x08, 0x00, 0x09, 0x00, 0x00, 0x00
        /*0020*/ 	.byte	0x00, 0x00, 0x00, 0x00


//--------------------- .nv.info._Z6filterPiiiiS_ --------------------------
	.section	.nv.info._Z6filterPiiiiS_,"",@"SHT_CUDA_INFO"
	.sectionflags	@""
	.align	4


	//----- nvinfo : EIATTR_CUDA_API_VERSION
	.align		4
        /*0000*/ 	.byte	0x04, 0x37
        /*0002*/ 	.short	(.L_7 - .L_6)
.L_6:
        /*0004*/ 	.word	0x00000082


	//----- nvinfo : EIATTR_KPARAM_INFO
	.align		4
.L_7:
        /*0008*/ 	.byte	0x04, 0x17
        /*000a*/ 	.short	(.L_9 - .L_8)
.L_8:
        /*000c*/ 	.word	0x00000000
        /*0010*/ 	.short	0x0004
        /*0012*/ 	.short	0x0018
        /*0014*/ 	.byte	0x00, 0xf5, 0x21, 0x00


	//----- nvinfo : EIATTR_KPARAM_INFO
	.align		4
.L_9:
        /*0018*/ 	.byte	0x04, 0x17
        /*001a*/ 	.short	(.L_11 - .L_10)
.L_10:
        /*001c*/ 	.word	0x00000000
        /*0020*/ 	.short	0x0003
        /*0022*/ 	.short	0x0010
        /*0024*/ 	.byte	0x00, 0xf0, 0x11, 0x00


	//----- nvinfo : EIATTR_KPARAM_INFO
	.align		4
.L_11:
        /*0028*/ 	.byte	0x04, 0x17
        /*002a*/ 	.short	(.L_13 - .L_12)
.L_12:
        /*002c*/ 	.word	0x00000000
        /*0030*/ 	.short	0x0002
        /*0032*/ 	.short	0x000c
        /*0034*/ 	.byte	0x00, 0xf0, 0x11, 0x00


	//----- nvinfo : EIATTR_KPARAM_INFO
	.align		4
.L_13:
        /*0038*/ 	.byte	0x04, 0x17
        /*003a*/ 	.short	(.L_15 - .L_14)
.L_14:
        /*003c*/ 	.word	0x00000000
        /*0040*/ 	.short	0x0001
        /*0042*/ 	.short	0x0008
        /*0044*/ 	.byte	0x00, 0xf0, 0x11, 0x00


	//----- nvinfo : EIATTR_KPARAM_INFO
	.align		4
.L_15:
        /*0048*/ 	.byte	0x04, 0x17
        /*004a*/ 	.short	(.L_17 - .L_16)
.L_16:
        /*004c*/ 	.word	0x00000000
        /*0050*/ 	.short	0x0000
        /*0052*/ 	.short	0x0000
        /*0054*/ 	.byte	0x00, 0xf5, 0x21, 0x00


	//----- nvinfo : EIATTR_SPARSE_MMA_MASK
	.align		4
.L_17:
        /*0058*/ 	.byte	0x03, 0x50
        /*005a*/ 	.short	0x0000


	//----- nvinfo : EIATTR_MAXREG_COUNT
	.align		4
        /*005c*/ 	.byte	0x03, 0x1b
        /*005e*/ 	.short	0x00ff


	//----- nvinfo : EIATTR_MERCURY_ISA_VERSION
	.align		4
        /*0060*/ 	.byte	0x03, 0x5f
        /*0062*/ 	.short	0x0101


	//----- nvinfo : EIATTR_VRC_CTA_INIT_COUNT
	.align		4
        /*0064*/ 	.byte	0x02, 0x4a
	.zero		1
	.zero		1


	//----- nvinfo : EIATTR_EXIT_INSTR_OFFSETS
	.align		4
        /*0068*/ 	.byte	0x04, 0x1c
        /*006a*/ 	.short	(.L_19 - .L_18)


	//   ....[0]....
.L_18:
        /*006c*/ 	.word	0x00000100


	//   ....[1]....
        /*0070*/ 	.word	0x00000150


	//   ....[2]....
        /*0074*/ 	.word	0x00002740


	//----- nvinfo : EIATTR_CBANK_PARAM_SIZE
	.align		4
.L_19:
        /*0078*/ 	.byte	0x03, 0x19
        /*007a*/ 	.short	0x0020


	//----- nvinfo : EIATTR_PARAM_CBANK
	.align		4
        /*007c*/ 	.byte	0x04, 0x0a
        /*007e*/ 	.short	(.L_21 - .L_20)
	.align		4
.L_20:
        /*0080*/ 	.word	index@(.nv.constant0._Z6filterPiiiiS_)
        /*0084*/ 	.short	0x0380
        /*0086*/ 	.short	0x0020


	//----- nvinfo : EIATTR_SW_WAR
	.align		4
.L_21:
        /*0088*/ 	.byte	0x04, 0x36
        /*008a*/ 	.short	(.L_23 - .L_22)
.L_22:
        /*008c*/ 	.word	0x00000008
.L_23:


//--------------------- .nv.callgraph             --------------------------
	.section	.nv.callgraph,"",@"SHT_CUDA_CALLGRAPH"
	.align	4
	.sectionentsize	8
	.align		4
        /*0000*/ 	.word	0x00000000
	.align		4
        /*0004*/ 	.word	0xffffffff
	.align		4
        /*0008*/ 	.word	0x00000000
	.align		4
        /*000c*/ 	.word	0xfffffffe
	.align		4
        /*0010*/ 	.word	0x00000000
	.align		4
        /*0014*/ 	.word	0xfffffffd
	.align		4
        /*0018*/ 	.word	0x00000000
	.align		4
        /*001c*/ 	.word	0xfffffffc


//--------------------- .text._Z6filterPiiiiS_    --------------------------
	.section	.text._Z6filterPiiiiS_,"ax",@progbits
	.align	128
        .global         _Z6filterPiiiiS_
        .type           _Z6filterPiiiiS_,@function
        .size           _Z6filterPiiiiS_,(.L_x_7 - _Z6filterPiiiiS_)
        .other          _Z6filterPiiiiS_,@"STO_CUDA_ENTRY STV_DEFAULT"
_Z6filterPiiiiS_:
.text._Z6filterPiiiiS_:
[----:B------:R-:W-:Y:S01]  /*0000*/  LDC R1, c[0x0][0x37c] ;  /* 0x0000df00ff017b82 */ /* 0x000fe20000000800 */
[----:B------:R-:W0:Y:S07]  /*0010*/  S2R R0, SR_TID.Y ;  /* 0x0000000000007919 */ /* 0x000e2e0000002200 */
[----:B------:R-:W1:Y:S01]  /*0020*/  S2UR UR4, SR_CTAID.Y ;  /* 0x00000000000479c3 */ /* 0x000e620000002600 */
[----:B------:R-:W2:Y:S01]  /*0030*/  LDCU.64 UR8, c[0x0][0x388] ;  /* 0x00007100ff0877ac */ /* 0x000ea20008000a00 */
[----:B------:R-:W3:Y:S06]  /*0040*/  S2R R3, SR_TID.X ;  /* 0x0000000000037919 */ /* 0x000eec0000002100 */
[----:B------:R-:W3:Y:S01]  /*0050*/  LDC R10, c[0x0][0x360] ;  /* 0x0000d800ff0a7b82 */ /* 0x000ee20000000800 */
[----:B------:R-:W1:Y:S07]  /*0060*/  LDCU UR5, c[0x0][0x364] ;  /* 0x00006c80ff0577ac */ /* 0x000e6e0008000800 */
[----:B------:R-:W2:Y:S08]  /*0070*/  LDC R6, c[0x0][0x390] ;  /* 0x0000e400ff067b82 */ /* 0x000eb00000000800 */
[----:B------:R-:W3:Y:S01]  /*0080*/  S2UR UR6, SR_CTAID.X ;  /* 0x00000000000679c3 */ /* 0x000ee20000002500 */
[----:B-1----:R-:W-:-:S06]  /*0090*/  UIMAD UR4, UR4, UR5, URZ ;  /* 0x00000005040472a4 */ /* 0x002fcc000f8e02ff */
[----:B0-----:R-:W-:Y:S01]  /*00a0*/  VIADD R8, R0, UR4 ;  /* 0x0000000400087c36 */ /* 0x001fe20008000000 */
[----:B--2---:R-:W-:-:S04]  /*00b0*/  IADD3 R5, PT, PT, -R6, UR9, RZ ;  /* 0x0000000906057c10 */ /* 0x004fc8000fffe1ff */
[----:B------:R-:W-:Y:S01]  /*00c0*/  ISETP.GT.AND P0, PT, R8, R5, PT ;  /* 0x000000050800720c */ /* 0x000fe20003f04270 */
[----:B---3--:R-:W-:Y:S01]  /*00d0*/  IMAD R10, R10, UR6, R3 ;  /* 0x000000060a0a7c24 */ /* 0x008fe2000f8e0203 */
[----:B------:R-:W-:-:S04]  /*00e0*/  IADD3 R3, PT, PT, -R6, UR8, RZ ;  /* 0x0000000806037c10 */ /* 0x000fc8000fffe1ff */
[----:B------:R-:W-:-:S13]  /*00f0*/  ISETP.GT.OR P0, PT, R10, R3, P0 ;  /* 0x000000030a00720c */ /* 0x000fda0000704670 */
[----:B------:R-:W-:Y:S05]  /*0100*/  @P0 EXIT ;  /* 0x000000000000094d */ /* 0x000fea0003800000 */
[----:B------:R-:W-:-:S04]  /*0110*/  LEA.HI R11, R6, R6, RZ, 0x1 ;  /* 0x00000006060b7211 */ /* 0x000fc800078f08ff */
[----:B------:R-:W-:-:S05]  /*0120*/  SHF.R.S32.HI R11, RZ, 0x1, R11 ;  /* 0x00000001ff0b7819 */ /* 0x000fca000001140b */
[----:B------:R-:W-:-:S05]  /*0130*/  IMAD.MOV R16, RZ, RZ, -R11 ;  /* 0x000000ffff107224 */ /* 0x000fca00078e0a0b */
[----:B------:R-:W-:-:S13]  /*0140*/  ISETP.GE.AND P0, PT, R11, R16, PT ;  /* 0x000000100b00720c */ /* 0x000fda0003f06270 */
[----:B------:R-:W-:Y:S05]  /*0150*/  @!P0 EXIT ;  /* 0x000000000000894d */ /* 0x000fea0003800000 */
[----:B------:R-:W0:Y:S01]  /*0160*/  LDC.64 R2, c[0x0][0x398] ;  /* 0x0000e600ff027b82 */ /* 0x000e220000000a00 */
[----:B------:R-:W1:Y:S01]  /*0170*/  LDCU.64 UR6, c[0x0][0x358] ;  /* 0x00006b00ff0677ac */ /* 0x000e620008000a00 */
[----:B------:R-:W-:-:S04]  /*0180*/  IMAD R5, R10, R5, R10 ;  /* 0x000000050a057224 */ /* 0x000fc800078e020a */
[----:B------:R-:W-:-:S04]  /*0190*/  IMAD.IADD R5, R8, 0x1, R5 ;  /* 0x0000000108057824 */ /* 0x000fc800078e0205 */
[----:B0-----:R-:W-:-:S05]  /*01a0*/  IMAD.WIDE R2, R5, 0x4, R2 ;  /* 0x0000000405027825 */ /* 0x001fca00078e0202 */
[----:B-1----:R0:W5:Y:S01]  /*01b0*/  LDG.E R13, desc[UR6][R2.64] ;  /* 0x00000006020d7981 */ /* 0x002162000c1e1900 */
[----:B------:R-:W-:Y:S02]  /*01c0*/  IMAD.IADD R9, R11, 0x1, R11 ;  /* 0x000000010b097824 */ /* 0x000fe400078e020b */
[C---:B------:R-:W-:Y:S02]  /*01d0*/  VIADD R4, R6.reuse, 0xffffffff ;  /* 0xffffffff06047836 */ /* 0x040fe40000000000 */
[----:B------:R-:W-:Y:S02]  /*01e0*/  VIADD R7, R9, 0x1 ;  /* 0x0000000109077836 */ /* 0x000fe40000000000 */
[----:B------:R-:W-:Y:S01]  /*01f0*/  IMAD R6, R6, R6, RZ ;  /* 0x0000000606067224 */ /* 0x000fe200078e02ff */
[----:B------:R-:W-:Y:S02]  /*0200*/  LEA.HI R4, R4, R4, RZ, 0x1 ;  /* 0x0000000404047211 */ /* 0x000fe400078f08ff */
[----:B------:R-:W-:-:S02]  /*0210*/  LOP3.LUT R5, R7, 0xf, RZ, 0xc0, !PT ;  /* 0x0000000f07057812 */ /* 0x000fc400078ec0ff */
[----:B------:R-:W-:Y:S02]  /*0220*/  LOP3.LUT R14, R7, 0x7, RZ, 0xc0, !PT ;  /* 0x00000007070e7812 */ /* 0x000fe400078ec0ff */
[----:B------:R-:W-:Y:S02]  /*0230*/  IADD3 R12, PT, PT, R5, -0x1, RZ ;  /* 0xffffffff050c7810 */ /* 0x000fe40007ffe0ff */
[----:B------:R-:W-:Y:S01]  /*0240*/  SHF.R.S32.HI R5, RZ, 0x1, R4 ;  /* 0x00000001ff057819 */ /* 0x000fe20000011404 */
[----:B------:R-:W-:Y:S01]  /*0250*/  VIADD R14, R14, 0xffffffff ;  /* 0xffffffff0e0e7836 */ /* 0x000fe20000000000 */
[----:B------:R-:W-:Y:S02]  /*0260*/  ISETP.GE.U32.AND P0, PT, R12, 0x7, PT ;  /* 0x000000070c00780c */ /* 0x000fe40003f06070 */
[----:B------:R-:W-:Y:S01]  /*0270*/  LOP3.LUT R12, R7, 0xfffffff0, RZ, 0xc0, !PT ;  /* 0xfffffff0070c7812 */ /* 0x000fe200078ec0ff */
[--C-:B------:R-:W-:Y:S01]  /*0280*/  IMAD.IADD R10, R10, 0x1, R5.reuse ;  /* 0x000000010a0a7824 */ /* 0x100fe200078e0205 */
[--C-:B------:R-:W-:Y:S01]  /*0290*/  IADD3 R4, PT, PT, -R11, R0, R5.reuse ;  /* 0x000000000b047210 */ /* 0x100fe20007ffe105 */
[----:B------:R-:W-:Y:S01]  /*02a0*/  IMAD.IADD R8, R8, 0x1, R5 ;  /* 0x0000000108087824 */ /* 0x000fe200078e0205 */
[----:B------:R-:W-:Y:S01]  /*02b0*/  ISETP.GE.U32.AND P1, PT, R14, 0x3, PT ;  /* 0x000000030e00780c */ /* 0x000fe20003f26070 */
[----:B------:R-:W-:-:S02]  /*02c0*/  IMAD.MOV.U32 R7, RZ, RZ, R16 ;  /* 0x000000ffff077224 */ /* 0x000fc400078e0010 */
[----:B------:R-:W-:Y:S02]  /*02d0*/  IMAD.MOV R5, RZ, RZ, -R12 ;  /* 0x000000ffff057224 */ /* 0x000fe400078e0a0c */
[----:B0-----:R-:W-:-:S08]  /*02e0*/  VIADD R4, R4, UR4 ;  /* 0x0000000404047c36 */ /* 0x001fd00008000000 */
.L_x_5:
[----:B------:R-:W-:Y:S01]  /*02f0*/  ISETP.GE.U32.AND P2, PT, R9, 0xf, PT ;  /* 0x0000000f0900780c */ /* 0x000fe20003f46070 */
[----:B0-----:R-:W0:Y:S01]  /*0300*/  LDCU UR4, c[0x0][0x38c] ;  /* 0x00007180ff0477ac */ /* 0x001e220008000800 */
[----:B------:R-:W-:Y:S01]  /*0310*/  IADD3 R0, PT, PT, -R11, RZ, RZ ;  /* 0x000000ff0b007210 */ /* 0x000fe20007ffe1ff */
[----:B------:R-:W-:-:S10]  /*0320*/  IMAD.IADD R17, R10, 0x1, R7 ;  /* 0x000000010a117824 */ /* 0x000fd400078e0207 */
[----:B-1234-:R-:W-:Y:S05]  /*0330*/  @!P2 BRA `(.L_x_0) ;  /* 0x000000100040a947 */ /* 0x01efea0003800000 */
[----:B------:R-:W-:Y:S01]  /*0340*/  IABS R12, R6 ;  /* 0x00000006000c7213 */ /* 0x000fe20000000000 */
[----:B0-----:R-:W-:Y:S02]  /*0350*/  IMAD R19, R17, UR4, R4 ;  /* 0x0000000411137c24 */ /* 0x001fe4000f8e0204 */
[----:B------:R-:W-:Y:S01]  /*0360*/  IMAD.MOV.U32 R16, RZ, RZ, R5 ;  /* 0x000000ffff107224 */ /* 0x000fe200078e0005 */
[----:B------:R-:W0:Y:S08]  /*0370*/  I2F.RP R20, R12 ;  /* 0x0000000c00147306 */ /* 0x000e300000209400 */
[----:B0-----:R-:W0:Y:S02]  /*0380*/  MUFU.RCP R20, R20 ;  /* 0x0000001400147308 */ /* 0x001e240000001000 */
[----:B0-----:R-:W-:-:S06]  /*0390*/  VIADD R14, R20, 0xffffffe ;  /* 0x0ffffffe140e7836 */ /* 0x001fcc0000000000 */
[----:B------:R0:W1:Y:S02]  /*03a0*/  F2I.FTZ.U32.TRUNC.NTZ R15, R14 ;  /* 0x0000000e000f7305 */ /* 0x000064000021f000 */
[----:B0-----:R-:W-:Y:S02]  /*03b0*/  IMAD.MOV.U32 R14, RZ, RZ, RZ ;  /* 0x000000ffff0e7224 */ /* 0x001fe400078e00ff */
[----:B-1----:R-:W-:-:S04]  /*03c0*/  IMAD.MOV R21, RZ, RZ, -R15 ;  /* 0x000000ffff157224 */ /* 0x002fc800078e0a0f */
[----:B------:R-:W-:-:S04]  /*03d0*/  IMAD R21, R21, R12, RZ ;  /* 0x0000000c15157224 */ /* 0x000fc800078e02ff */
[----:B------:R-:W-:-:S07]  /*03e0*/  IMAD.HI.U32 R18, R15, R21, R14 ;  /* 0x000000150f127227 */ /* 0x000fce00078e000e */
.L_x_1:
[----:B------:R-:W0:Y:S02]  /*03f0*/  LDC.64 R14, c[0x0][0x380] ;  /* 0x0000e000ff0e7b82 */ /* 0x000e240000000a00 */
[----:B0-----:R-:W-:-:S05]  /*0400*/  IMAD.WIDE R14, R19, 0x4, R14 ;  /* 0x00000004130e7825 */ /* 0x001fca00078e020e */
[----:B------:R-:W2:Y:S01]  /*0410*/  LDG.E R23, desc[UR6][R14.64] ;  /* 0x000000060e177981 */ /* 0x000ea2000c1e1900 */
[-C--:B------:R-:W-:Y:S02]  /*0420*/  IABS R20, R6.reuse ;  /* 0x0000000600147213 */ /* 0x080fe40000000000 */
[----:B------:R-:W-:-:S03]  /*0430*/  IABS R22, R6 ;  /* 0x0000000600167213 */ /* 0x000fc60000000000 */
[----:B------:R-:W-:Y:S01]  /*0440*/  IMAD.MOV R21, RZ, RZ, -R20 ;  /* 0x000000ffff157224 */ /* 0x000fe200078e0a14 */
[-C--:B------:R-:W-:Y:S02]  /*0450*/  LOP3.LUT R20, RZ, R6.reuse, RZ, 0x33, !PT ;  /* 0x00000006ff147212 */ /* 0x080fe400078e33ff */
[----:B--2---:R-:W-:Y:S02]  /*0460*/  IABS R25, R23 ;  /* 0x0000001700197213 */ /* 0x004fe40000000000 */
[----:B------:R-:W-:-:S03]  /*0470*/  LOP3.LUT R23, R23, R6, RZ, 0x3c, !PT ;  /* 0x0000000617177212 */ /* 0x000fc600078e3cff */
[----:B------:R-:W-:Y:S01]  /*0480*/  IMAD.HI.U32 R18, R18, R25, RZ ;  /* 0x0000001912127227 */ /* 0x000fe200078e00ff */
[----:B------:R-:W-:-:S03]  /*0490*/  ISETP.GE.AND P4, PT, R23, RZ, PT ;  /* 0x000000ff1700720c */ /* 0x000fc60003f86270 */
[----:B------:R-:W-:-:S05]  /*04a0*/  IMAD R25, R18, R21, R25 ;  /* 0x0000001512197224 */ /* 0x000fca00078e0219 */
[----:B------:R-:W-:-:S13]  /*04b0*/  ISETP.GT.U32.AND P3, PT, R12, R25, PT ;  /* 0x000000190c00720c */ /* 0x000fda0003f64070 */
[----:B------:R-:W-:Y:S01]  /*04c0*/  @!P3 IADD3 R25, PT, PT, R25, -R22, RZ ;  /* 0x800000161919b210 */ /* 0x000fe20007ffe0ff */
[----:B------:R-:W-:-:S03]  /*04d0*/  @!P3 VIADD R18, R18, 0x1 ;  /* 0x000000011212b836 */ /* 0x000fc60000000000 */
[----:B------:R-:W-:-:S13]  /*04e0*/  ISETP.GE.U32.AND P2, PT, R25, R12, PT ;  /* 0x0000000c1900720c */ /* 0x000fda0003f46070 */
[----:B------:R-:W-:Y:S01]  /*04f0*/  @P2 VIADD R18, R18, 0x1 ;  /* 0x0000000112122836 */ /* 0x000fe20000000000 */
[----:B------:R-:W-:-:S03]  /*0500*/  ISETP.NE.AND P2, PT, R6, RZ, PT ;  /* 0x000000ff0600720c */ /* 0x000fc60003f45270 */
[----:B------:R-:W-:-:S05]  /*0510*/  @!P4 IMAD.MOV R18, RZ, RZ, -R18 ;  /* 0x000000ffff12c224 */ /* 0x000fca00078e0a12 */
[----:B------:R-:W-:-:S05]  /*0520*/  SEL R18, R20, R18, !P2 ;  /* 0x0000001214127207 */ /* 0x000fca0005000000 */
[----:B-----5:R-:W-:-:S05]  /*0530*/  IMAD.IADD R23, R18, 0x1, R13 ;  /* 0x0000000112177824 */ /* 0x020fca00078e020d */
[----:B------:R0:W-:Y:S04]  /*0540*/  STG.E desc[UR6][R2.64], R23 ;  /* 0x0000001702007986 */ /* 0x0001e8000c101906 */
[----:B------:R-:W2:Y:S01]  /*0550*/  LDG.E R25, desc[UR6][R14.64+0x4] ;  /* 0x000004060e197981 */ /* 0x000ea2000c1e1900 */
[----:B-1----:R-:W1:Y:S01]  /*0560*/  I2F.RP R26, R22 ;  /* 0x00000016001a7306 */ /* 0x002e620000209400 */
[----:B------:R-:W-:-:S07]  /*0570*/  HFMA2 R12, -RZ, RZ, 0, 0 ;  /* 0x00000000ff0c7431 */ /* 0x000fce00000001ff */
[----:B-1----:R-:W1:Y:S02]  /*0580*/  MUFU.RCP R26, R26 ;  /* 0x0000001a001a7308 */ /* 0x002e640000001000 */
[----:B-1----:R-:W-:-:S06]  /*0590*/  VIADD R27, R26, 0xffffffe ;  /* 0x0ffffffe1a1b7836 */ /* 0x002fcc0000000000 */
[----:B------:R-:W1:Y:S02]  /*05a0*/  F2I.FTZ.U32.TRUNC.NTZ R13, R27 ;  /* 0x0000001b000d7305 */ /* 0x000e64000021f000 */
[----:B-1----:R-:W-:-:S04]  /*05b0*/  IMAD.MOV R29, RZ, RZ, -R13 ;  /* 0x000000ffff1d7224 */ /* 0x002fc800078e0a0d */
[----:B------:R-:W-:-:S04]  /*05c0*/  IMAD R29, R29, R22, RZ ;  /* 0x000000161d1d7224 */ /* 0x000fc800078e02ff */
[----:B------:R-:W-:-:S04]  /*05d0*/  IMAD.HI.U32 R18, R13, R29, R12 ;  /* 0x0000001d0d127227 */ /* 0x000fc800078e000c */
[----:B------:R-:W-:Y:S01]  /*05e0*/  IMAD.MOV.U32 R12, RZ, RZ, R22 ;  /* 0x000000ffff0c7224 */ /* 0x000fe200078e0016 */
[----:B--2---:R-:W-:Y:S02]  /*05f0*/  IABS R13, R25 ;  /* 0x00000019000d7213 */ /* 0x004fe40000000000 */
[----:B------:R-:W-:-:S03]  /*0600*/  LOP3.LUT R25, R25, R6, RZ, 0x3c, !PT ;  /* 0x0000000619197212 */ /* 0x000fc600078e3cff */
[----:B------:R-:W-:Y:S01]  /*0610*/  IMAD.HI.U32 R24, R18, R13, RZ ;  /* 0x0000000d12187227 */ /* 0x000fe200078e00ff */
[----:B------:R-:W-:-:S03]  /*0620*/  ISETP.GE.AND P5, PT, R25, RZ, PT ;  /* 0x000000ff1900720c */ /* 0x000fc60003fa6270 */
[----:B------:R-:W-:-:S05]  /*0630*/  IMAD R13, R24, R21, R13 ;  /* 0x00000015180d7224 */ /* 0x000fca00078e020d */
[----:B------:R-:W-:-:S13]  /*0640*/  ISETP.GT.U32.AND P4, PT, R12, R13, PT ;  /* 0x0000000d0c00720c */ /* 0x000fda0003f84070 */
[----:B------:R-:W-:Y:S02]  /*0650*/  @!P4 IMAD.IADD R13, R13, 0x1, -R22 ;  /* 0x000000010d0dc824 */ /* 0x000fe400078e0a16 */
[----:B------:R-:W-:-:S03]  /*0660*/  @!P4 VIADD R24, R24, 0x1 ;  /* 0x000000011818c836 */ /* 0x000fc60000000000 */
[----:B------:R-:W-:-:S13]  /*0670*/  ISETP.GE.U32.AND P3, PT, R13, R12, PT ;  /* 0x0000000c0d00720c */ /* 0x000fda0003f66070 */
[----:B------:R-:W-:-:S04]  /*0680*/  @P3 VIADD R24, R24, 0x1 ;  /* 0x0000000118183836 */ /* 0x000fc80000000000 */
[----:B------:R-:W-:-:S05]  /*0690*/  @!P5 IMAD.MOV R24, RZ, RZ, -R24 ;  /* 0x000000ffff18d224 */ /* 0x000fca00078e0a18 */
[----:B------:R-:W-:-:S05]  /*06a0*/  SEL R24, R20, R24, !P2 ;  /* 0x0000001814187207 */ /* 0x000fca0005000000 */
[----:B0-----:R-:W-:-:S05]  /*06b0*/  IMAD.IADD R23, R23, 0x1, R24 ;  /* 0x0000000117177824 */ /* 0x001fca00078e0218 */
[----:B------:R0:W-:Y:S04]  /*06c0*/  STG.E desc[UR6][R2.64], R23 ;  /* 0x0000001702007986 */ /* 0x0001e8000c101906 */
[----:B------:R-:W2:Y:S02]  /*06d0*/  LDG.E R13, desc[UR6][R14.64+0x8] ;  /* 0x000008060e0d7981 */ /* 0x000ea4000c1e1900 */
        /* <DEDUP_REMOVED lines=24> */
[----:B------:R-:W-:-:S05]  /*0860*/  @P3 IADD3 R24, PT, PT, R24, 0x1, RZ ;  /* 0x0000000118183810 */ /* 0x000fca0007ffe0ff */
        /* <DEDUP_REMOVED lines=16> */
[----:B------:R-:W-:-:S04]  /*0970*/  SEL R24, R20, R24, !P2 ;  /* 0x0000001814187207 */ /* 0x000fc80005000000 */
[----:B0-----:R-:W-:-:S05]  /*0980*/  IADD3 R23, PT, PT, R23, R24, RZ ;  /* 0x0000001817177210 */ /* 0x001fca0007ffe0ff */
        /* <DEDUP_REMOVED lines=23> */
[----:B------:R-:W-:Y:S01]  /*0b00*/  @!P4 IMAD.IADD R25, R25, 0x1, -R22 ;  /* 0x000000011919c824 */ /* 0x000fe200078e0a16 */
[----:B------:R-:W-:-:S04]  /*0b10*/  @!P4 IADD3 R24, PT, PT, R24, 0x1, RZ ;  /* 0x000000011818c810 */ /* 0x000fc80007ffe0ff */
        /* <DEDUP_REMOVED lines=31> */
[----:B------:R-:W-:-:S05]  /*0d10*/  @P3 VIADD R24, R24, 0x1 ;  /* 0x0000000118183836 */ /* 0x000fca0000000000 */
[----:B------:R-:W-:-:S04]  /*0d20*/  @!P5 IADD3 R24, PT, PT, -R24, RZ, RZ ;  /* 0x000000ff1818d210 */ /* 0x000fc80007ffe1ff */
        /* <DEDUP_REMOVED lines=91> */
[----:B------:R-:W-:-:S05]  /*12e0*/  IMAD.IADD R13, R23, 0x1, R24 ;  /* 0x00000001170d7824 */ /* 0x000fca00078e0218 */
[----:B------:R1:W-:Y:S04]  /*12f0*/  STG.E desc[UR6][R2.64], R13 ;  /* 0x0000000d02007986 */ /* 0x0003e8000c101906 */
[----:B------:R-:W0:Y:S01]  /*1300*/  LDG.E R15, desc[UR6][R14.64+0x3c] ;  /* 0x00003c060e0f7981 */ /* 0x000e22000c1e1900 */
[----:B------:R-:W-:Y:S02]  /*1310*/  VIADD R16, R16, 0x10 ;  /* 0x0000001010107836 */ /* 0x000fe40000000000 */
[----:B------:R-:W-:Y:S02]  /*1320*/  VIADD R0, R0, 0x10 ;  /* 0x0000001000007836 */ /* 0x000fe40000000000 */
[----:B------:R-:W-:Y:S01]  /*1330*/  VIADD R19, R19, 0x10 ;  /* 0x0000001013137836 */ /* 0x000fe20000000000 */
[----:B0-----:R-:W-:-:S05]  /*1340*/  IABS R23, R15 ;  /* 0x0000000f00177213 */ /* 0x001fca0000000000 */
[----:B------:R-:W-:-:S04]  /*1350*/  IMAD.HI.U32 R24, R18, R23, RZ ;  /* 0x0000001712187227 */ /* 0x000fc800078e00ff */
[----:B------:R-:W-:-:S05]  /*1360*/  IMAD R21, R24, R21, R23 ;  /* 0x0000001518157224 */ /* 0x000fca00078e0217 */
[----:B------:R-:W-:-:S13]  /*1370*/  ISETP.GT.U32.AND P4, PT, R12, R21, PT ;  /* 0x000000150c00720c */ /* 0x000fda0003f84070 */
[----:B------:R-:W-:Y:S02]  /*1380*/  @!P4 IMAD.IADD R21, R21, 0x1, -R22 ;  /* 0x000000011515c824 */ /* 0x000fe400078e0a16 */
[----:B------:R-:W-:-:S03]  /*1390*/  @!P4 VIADD R24, R24, 0x1 ;  /* 0x000000011818c836 */ /* 0x000fc60000000000 */
[----:B------:R-:W-:Y:S02]  /*13a0*/  ISETP.GE.U32.AND P3, PT, R21, R12, PT ;  /* 0x0000000c1500720c */ /* 0x000fe40003f66070 */
[----:B------:R-:W-:-:S04]  /*13b0*/  LOP3.LUT R21, R15, R6, RZ, 0x3c, !PT ;  /* 0x000000060f157212 */ /* 0x000fc800078e3cff */
[----:B------:R-:W-:-:S07]  /*13c0*/  ISETP.GE.AND P5, PT, R21, RZ, PT ;  /* 0x000000ff1500720c */ /* 0x000fce0003fa6270 */
[----:B------:R-:W-:-:S06]  /*13d0*/  @P3 VIADD R24, R24, 0x1 ;  /* 0x0000000118183836 */ /* 0x000fcc0000000000 */
[----:B------:R-:W-:-:S05]  /*13e0*/  @!P5 IMAD.MOV R24, RZ, RZ, -R24 ;  /* 0x000000ffff18d224 */ /* 0x000fca00078e0a18 */
[----:B------:R-:W-:Y:S02]  /*13f0*/  SEL R20, R20, R24, !P2 ;  /* 0x0000001814147207 */ /* 0x000fe40005000000 */
[----:B------:R-:W-:Y:S02]  /*1400*/  ISETP.NE.AND P2, PT, R16, RZ, PT ;  /* 0x000000ff1000720c */ /* 0x000fe40003f45270 */
[----:B-1----:R-:W-:-:S05]  /*1410*/  IADD3 R13, PT, PT, R13, R20, RZ ;  /* 0x000000140d0d7210 */ /* 0x002fca0007ffe0ff */
[----:B------:R1:W-:Y:S06]  /*1420*/  STG.E desc[UR6][R2.64], R13 ;  /* 0x0000000d02007986 */ /* 0x0003ec000c101906 */
[----:B------:R-:W-:Y:S05]  /*1430*/  @P2 BRA `(.L_x_1) ;  /* 0xffffffec00ec2947 */ /* 0x000fea000383ffff */
.L_x_0:
[----:B------:R-:W-:Y:S01]  /*1440*/  VIADD R12, R9, 0x1 ;  /* 0x00000001090c7836 */ /* 0x000fe20000000000 */
[----:B------:R-:W-:Y:S01]  /*1450*/  ISETP.NE.AND P2, PT, R7, R11, PT ;  /* 0x0000000b0700720c */ /* 0x000fe20003f45270 */
[----:B0-----:R-:W-:Y:S02]  /*1460*/  IMAD R19, R17, UR4, R8 ;  /* 0x0000000411137c24 */ /* 0x001fe4000f8e0208 */
[----:B------:R-:W-:Y:S01]  /*1470*/  VIADD R7, R7, 0x1 ;  /* 0x0000000107077836 */ /* 0x000fe20000000000 */
[----:B------:R-:W-:-:S04]  /*1480*/  LOP3.LUT R14, R12, 0xf, RZ, 0xc0, !PT ;  /* 0x0000000f0c0e7812 */ /* 0x000fc800078ec0ff */
[----:B------:R-:W-:-:S13]  /*1490*/  ISETP.NE.AND P3, PT, R14, RZ, PT ;  /* 0x000000ff0e00720c */ /* 0x000fda0003f65270 */
[----:B------:R-:W-:Y:S05]  /*14a0*/  @!P3 BRA `(.L_x_2) ;  /* 0x0000001000a0b947 */ /* 0x000fea0003800000 */
[----:B------:R-:W-:-:S04]  /*14b0*/  LOP3.LUT R14, R12, 0x7, RZ, 0xc0, !PT ;  /* 0x000000070c0e7812 */ /* 0x000fc800078ec0ff */
[----:B------:R-:W-:Y:S01]  /*14c0*/  ISETP.NE.AND P3, PT, R14, RZ, PT ;  /* 0x000000ff0e00720c */ /* 0x000fe20003f65270 */
[----:B------:R-:W-:-:S12]  /*14d0*/  @!P0 BRA `(.L_x_3) ;  /* 0x0000000800308947 */ /* 0x000fd80003800000 */
[----:B------:R-:W0:Y:S01]  /*14e0*/  LDC.64 R14, c[0x0][0x380] ;  /* 0x0000e000ff0e7b82 */ /* 0x000e220000000a00 */
[----:B------:R-:W-:-:S05]  /*14f0*/  IADD3 R17, PT, PT, R19, R0, RZ ;  /* 0x0000000013117210 */ /* 0x000fca0007ffe0ff */
[----:B0-----:R-:W-:-:S05]  /*1500*/  IMAD.WIDE R14, R17, 0x4, R14 ;  /* 0x00000004110e7825 */ /* 0x001fca00078e020e */
[----:B------:R-:W2:Y:S01]  /*1510*/  LDG.E R21, desc[UR6][R14.64] ;  /* 0x000000060e157981 */ /* 0x000ea2000c1e1900 */
[-C--:B------:R-:W-:Y:S02]  /*1520*/  IABS R18, R6.reuse ;  /* 0x0000000600127213 */ /* 0x080fe40000000000 */
[----:B------:R-:W-:Y:S02]  /*1530*/  IABS R16, R6 ;  /* 0x0000000600107213 */ /* 0x000fe40000000000 */
[----:B------:R-:W0:Y:S03]  /*1540*/  I2F.RP R20, R18 ;  /* 0x0000001200147306 */ /* 0x000e260000209400 */
[----:B------:R-:W-:Y:S02]  /*1550*/  IMAD.MOV R25, RZ, RZ, -R16 ;  /* 0x000000ffff197224 */ /* 0x000fe400078e0a10 */
[----:B------:R-:W-:-:S03]  /*1560*/  IMAD.MOV.U32 R16, RZ, RZ, RZ ;  /* 0x000000ffff107224 */ /* 0x000fc600078e00ff */
[----:B0-----:R-:W0:Y:S02]  /*1570*/  MUFU.RCP R20, R20 ;  /* 0x0000001400147308 */ /* 0x001e240000001000 */
[----:B0-----:R-:W-:-:S06]  /*1580*/  VIADD R22, R20, 0xffffffe ;  /* 0x0ffffffe14167836 */ /* 0x001fcc0000000000 */
[----:B------:R-:W0:Y:S02]  /*1590*/  F2I.FTZ.U32.TRUNC.NTZ R17, R22 ;  /* 0x0000001600117305 */ /* 0x000e24000021f000 */
[----:B0-----:R-:W-:-:S04]  /*15a0*/  IMAD.MOV R23, RZ, RZ, -R17 ;  /* 0x000000ffff177224 */ /* 0x001fc800078e0a11 */
[----:B------:R-:W-:-:S04]  /*15b0*/  IMAD R23, R23, R18, RZ ;  /* 0x0000001217177224 */ /* 0x000fc800078e02ff */
[----:B------:R-:W-:Y:S01]  /*15c0*/  IMAD.HI.U32 R16, R17, R23, R16 ;  /* 0x0000001711107227 */ /* 0x000fe200078e0010 */
[----:B------:R-:W-:Y:S02]  /*15d0*/  MOV R17, R25 ;  /* 0x0000001900117202 */ /* 0x000fe40000000f00 */
[----:B--2---:R-:W-:Y:S02]  /*15e0*/  IABS R24, R21 ;  /* 0x0000001500187213 */ /* 0x004fe40000000000 */
[----:B------:R-:W-:-:S03]  /*15f0*/  LOP3.LUT R21, R21, R6, RZ, 0x3c, !PT ;  /* 0x0000000615157212 */ /* 0x000fc600078e3cff */
[----:B------:R-:W-:Y:S01]  /*1600*/  IMAD.MOV.U32 R23, RZ, RZ, R24 ;  /* 0x000000ffff177224 */ /* 0x000fe200078e0018 */
[----:B------:R-:W-:-:S03]  /*1610*/  ISETP.GE.AND P5, PT, R21, RZ, PT ;  /* 0x000000ff1500720c */ /* 0x000fc60003fa6270 */
[----:B------:R-:W-:-:S04]  /*1620*/  IMAD.HI.U32 R20, R16, R23, RZ ;  /* 0x0000001710147227 */ /* 0x000fc800078e00ff */
[----:B------:R-:W-:-:S05]  /*1630*/  IMAD R23, R20, R17, R23 ;  /* 0x0000001114177224 */ /* 0x000fca00078e0217 */
[----:B------:R-:W-:-:S13]  /*1640*/  ISETP.GT.U32.AND P6, PT, R18, R23, PT ;  /* 0x000000171200720c */ /* 0x000fda0003fc4070 */
[----:B------:R-:W-:Y:S02]  /*1650*/  @!P6 IMAD.IADD R23, R23, 0x1, -R18 ;  /* 0x000000011717e824 */ /* 0x000fe400078e0a12 */
[----:B------:R-:W-:-:S03]  /*1660*/  @!P6 VIADD R20, R20, 0x1 ;  /* 0x000000011414e836 */ /* 0x000fc60000000000 */
[----:B------:R-:W-:-:S13]  /*1670*/  ISETP.GE.U32.AND P4, PT, R23, R18, PT ;  /* 0x000000121700720c */ /* 0x000fda0003f86070 */
[----:B------:R-:W-:Y:S01]  /*1680*/  @P4 VIADD R20, R20, 0x1 ;  /* 0x0000000114144836 */ /* 0x000fe20000000000 */
[----:B------:R-:W-:-:S03]  /*1690*/  ISETP.NE.AND P4, PT, R6, RZ, PT ;  /* 0x000000ff0600720c */ /* 0x000fc60003f85270 */
[----:B------:R-:W-:Y:S01]  /*16a0*/  IMAD.MOV.U32 R21, RZ, RZ, R20 ;  /* 0x000000ffff157224 */ /* 0x000fe200078e0014 */
[----:B------:R-:W-:-:S03]  /*16b0*/  LOP3.LUT R20, RZ, R6, RZ, 0x33, !PT ;  /* 0x00000006ff147212 */ /* 0x000fc600078e33ff */
[----:B------:R-:W-:-:S05]  /*16c0*/  @!P5 IMAD.MOV R21, RZ, RZ, -R21 ;  /* 0x000000ffff15d224 */ /* 0x000fca00078e0a15 */
[----:B------:R-:W-:-:S04]  /*16d0*/  SEL R22, R20, R21, !P4 ;  /* 0x0000001514167207 */ /* 0x000fc80006000000 */
[----:B-----5:R-:W-:-:S05]  /*16e0*/  IADD3 R23, PT, PT, R13, R22, RZ ;  /* 0x000000160d177210 */ /* 0x020fca0007ffe0ff */
[----:B------:R0:W-:Y:S04]  /*16f0*/  STG.E desc[UR6][R2.64], R23 ;  /* 0x0000001702007986 */ /* 0x0001e8000c101906 */
[----:B-1----:R-:W2:Y:S02]  /*1700*/  LDG.E R13, desc[UR6][R14.64+0x4] ;  /* 0x000004060e0d7981 */ /* 0x002ea4000c1e1900 */
[----:B--2---:R-:W-:Y:S02]  /*1710*/  IABS R21, R13 ;  /* 0x0000000d00157213 */ /* 0x004fe40000000000 */
[----:B------:R-:W-:-:S03]  /*1720*/  LOP3.LUT R13, R13, R6, RZ, 0x3c, !PT ;  /* 0x000000060d0d7212 */ /* 0x000fc600078e3cff */
[----:B------:R-:W-:-:S04]  /*1730*/  IMAD.HI.U32 R22, R16, R21, RZ ;  /* 0x0000001510167227 */ /* 0x000fc800078e00ff */
[----:B------:R-:W-:-:S05]  /*1740*/  IMAD R21, R22, R17, R21 ;  /* 0x0000001116157224 */ /* 0x000fca00078e0215 */
[----:B------:R-:W-:-:S13]  /*1750*/  ISETP.GT.U32.AND P6, PT, R18, R21, PT ;  /* 0x000000151200720c */ /* 0x000fda0003fc4070 */
[----:B------:R-:W-:Y:S02]  /*1760*/  @!P6 IMAD.IADD R21, R21, 0x1, -R18 ;  /* 0x000000011515e824 */ /* 0x000fe400078e0a12 */
[----:B------:R-:W-:Y:S01]  /*1770*/  @!P6 VIADD R22, R22, 0x1 ;  /* 0x000000011616e836 */ /* 0x000fe20000000000 */
[----:B------:R-:W-:Y:S02]  /*1780*/  ISETP.GE.AND P6, PT, R13, RZ, PT ;  /* 0x000000ff0d00720c */ /* 0x000fe40003fc6270 */
        /* <DEDUP_REMOVED lines=9> */
[----:B------:R-:W-:-:S04]  /*1820*/  IMAD.HI.U32 R22, R16, R21, RZ ;  /* 0x0000001510167227 */ /* 0x000fc800078e00ff */
[----:B------:R-:W-:-:S05]  /*1830*/  IMAD R21, R22, R17, R21 ;  /* 0x0000001116157224 */ /* 0x000fca00078e0215 */
[----:B------:R-:W-:-:S13]  /*1840*/  ISETP.GT.U32.AND P6, PT, R18, R21, PT ;  /* 0x000000151200720c */ /* 0x000fda0003fc4070 */
[-C--:B------:R-:W-:Y:S01]  /*1850*/  @!P6 IADD3 R21, PT, PT, R21, -R18.reuse, RZ ;  /* 0x800000121515e210 */ /* 0x080fe20007ffe0ff */
        /* <DEDUP_REMOVED lines=14> */
[----:B------:R-:W-:Y:S01]  /*1940*/  @!P6 IMAD.IADD R21, R21, 0x1, -R18 ;  /* 0x000000011515e824 */ /* 0x000fe200078e0a12 */
[----:B------:R-:W-:Y:S02]  /*1950*/  @!P6 IADD3 R22, PT, PT, R22, 0x1, RZ ;  /* 0x000000011616e810 */ /* 0x000fe40007ffe0ff */
        /* <DEDUP_REMOVED lines=49> */
[----:B------:R-:W-:-:S04]  /*1c70*/  SEL R22, R20, R22, !P4 ;  /* 0x0000001614167207 */ /* 0x000fc80006000000 */
[----:B------:R-:W-:-:S05]  /*1c80*/  IADD3 R22, PT, PT, R23, R22, RZ ;  /* 0x0000001617167210 */ /* 0x000fca0007ffe0ff */
[----:B------:R0:W-:Y:S04]  /*1c90*/  STG.E desc[UR6][R2.64], R22 ;  /* 0x0000001602007986 */ /* 0x0001e8000c101906 */
[----:B------:R-:W2:Y:S01]  /*1ca0*/  LDG.E R15, desc[UR6][R14.64+0x1c] ;  /* 0x00001c060e0f7981 */ /* 0x000ea2000c1e1900 */
[----:B------:R-:W-:Y:S02]  /*1cb0*/  IADD3 R0, PT, PT, R0, 0x8, RZ ;  /* 0x0000000800007810 */ /* 0x000fe40007ffe0ff */
[----:B--2---:R-:W-:-:S05]  /*1cc0*/  IABS R13, R15 ;  /* 0x0000000f000d7213 */ /* 0x004fca0000000000 */
[----:B------:R-:W-:-:S04]  /*1cd0*/  IMAD.HI.U32 R16, R16, R13, RZ ;  /* 0x0000000d10107227 */ /* 0x000fc800078e00ff */
[----:B------:R-:W-:Y:S01]  /*1ce0*/  IMAD R17, R16, R17, R13 ;  /* 0x0000001110117224 */ /* 0x000fe200078e020d */
[----:B------:R-:W-:-:S04]  /*1cf0*/  LOP3.LUT R13, R15, R6, RZ, 0x3c, !PT ;  /* 0x000000060f0d7212 */ /* 0x000fc800078e3cff */
        /* <DEDUP_REMOVED lines=8> */
[----:B------:R-:W-:-:S05]  /*1d80*/  IMAD.IADD R13, R22, 0x1, R13 ;  /* 0x00000001160d7824 */ /* 0x000fca00078e020d */
[----:B------:R0:W-:Y:S02]  /*1d90*/  STG.E desc[UR6][R2.64], R13 ;  /* 0x0000000d02007986 */ /* 0x0001e4000c101906 */
.L_x_3:
[----:B------:R-:W-:Y:S05]  /*1da0*/  @!P3 BRA `(.L_x_2) ;  /* 0x000000080060b947 */ /* 0x000fea0003800000 */
[----:B------:R-:W-:-:S04]  /*1db0*/  LOP3.LUT R12, R12, 0x3, RZ, 0xc0, !PT ;  /* 0x000000030c0c7812 */ /* 0x000fc800078ec0ff */
[----:B------:R-:W-:Y:S01]  /*1dc0*/  ISETP.NE.AND P3, PT, R12, RZ, PT ;  /* 0x000000ff0c00720c */ /* 0x000fe20003f65270 */
[----:B------:R-:W-:-:S12]  /*1dd0*/  @!P1 BRA `(.L_x_4) ;  /* 0x0000000400409947 */ /* 0x000fd80003800000 */
[----:B------:R-:W2:Y:S01]  /*1de0*/  LDC.64 R14, c[0x0][0x380] ;  /* 0x0000e000ff0e7b82 */ /* 0x000ea20000000a00 */
[----:B------:R-:W-:-:S04]  /*1df0*/  IMAD.IADD R17, R19, 0x1, R0 ;  /* 0x0000000113117824 */ /* 0x000fc800078e0200 */
[----:B--2---:R-:W-:-:S05]  /*1e00*/  IMAD.WIDE R14, R17, 0x4, R14 ;  /* 0x00000004110e7825 */ /* 0x004fca00078e020e */
[----:B------:R-:W2:Y:S01]  /*1e10*/  LDG.E R21, desc[UR6][R14.64] ;  /* 0x000000060e157981 */ /* 0x000ea2000c1e1900 */
[-C--:B------:R-:W-:Y:S02]  /*1e20*/  IABS R18, R6.reuse ;  /* 0x0000000600127213 */ /* 0x080fe40000000000 */
[----:B------:R-:W-:Y:S02]  /*1e30*/  IABS R16, R6 ;  /* 0x0000000600107213 */ /* 0x000fe40000000000 */
[----:B------:R-:W3:Y:S03]  /*1e40*/  I2F.RP R20, R18 ;  /* 0x0000001200147306 */ /* 0x000ee60000209400 */
[----:B------:R-:W-:Y:S02]  /*1e50*/  IMAD.MOV R25, RZ, RZ, -R16 ;  /* 0x000000ffff197224 */ /* 0x000fe400078e0a10 */
[----:B------:R-:W-:-:S03]  /*1e60*/  IMAD.MOV.U32 R16, RZ, RZ, RZ ;  /* 0x000000ffff107224 */ /* 0x000fc600078e00ff */
[----:B---3--:R-:W0:Y:S02]  /*1e70*/  MUFU.RCP R20, R20 ;  /* 0x0000001400147308 */ /* 0x008e240000001000 */
[----:B0-----:R-:W-:-:S06]  /*1e80*/  VIADD R22, R20, 0xffffffe ;  /* 0x0ffffffe14167836 */ /* 0x001fcc0000000000 */
[----:B------:R-:W0:Y:S02]  /*1e90*/  F2I.FTZ.U32.TRUNC.NTZ R17, R22 ;  /* 0x0000001600117305 */ /* 0x000e24000021f000 */
[----:B0-----:R-:W-:-:S04]  /*1ea0*/  IMAD.MOV R23, RZ, RZ, -R17 ;  /* 0x000000ffff177224 */ /* 0x001fc800078e0a11 */
[----:B------:R-:W-:-:S04]  /*1eb0*/  IMAD R23, R23, R18, RZ ;  /* 0x0000001217177224 */ /* 0x000fc800078e02ff */
[----:B------:R-:W-:-:S04]  /*1ec0*/  IMAD.HI.U32 R16, R17, R23, R16 ;  /* 0x0000001711107227 */ /* 0x000fc800078e0010 */
[----:B------:R-:W-:Y:S01]  /*1ed0*/  IMAD.MOV.U32 R17, RZ, RZ, R25 ;  /* 0x000000ffff117224 */ /* 0x000fe200078e0019 */
[----:B--2---:R-:W-:Y:S02]  /*1ee0*/  IABS R24, R21 ;  /* 0x0000001500187213 */ /* 0x004fe40000000000 */
[----:B------:R-:W-:Y:S02]  /*1ef0*/  LOP3.LUT R21, R21, R6, RZ, 0x3c, !PT ;  /* 0x0000000615157212 */ /* 0x000fe400078e3cff */
[----:B------:R-:W-:Y:S02]  /*1f00*/  MOV R23, R24 ;  /* 0x0000001800177202 */ /* 0x000fe40000000f00 */
        /* <DEDUP_REMOVED lines=10> */
[----:B------:R-:W-:-:S04]  /*1fb0*/  LOP3.LUT R20, RZ, R6, RZ, 0x33, !PT ;  /* 0x00000006ff147212 */ /* 0x000fc800078e33ff */
[----:B------:R-:W-:-:S04]  /*1fc0*/  @!P5 IADD3 R21, PT, PT, -R21, RZ, RZ ;  /* 0x000000ff1515d210 */ /* 0x000fc80007ffe1ff */
[----:B------:R-:W-:-:S05]  /*1fd0*/  SEL R22, R20, R21, !P4 ;  /* 0x0000001514167207 */ /* 0x000fca0006000000 */
[----:B-----5:R-:W-:-:S05]  /*1fe0*/  IMAD.IADD R23, R13, 0x1, R22 ;  /* 0x000000010d177824 */ /* 0x020fca00078e0216 */
        /* <DEDUP_REMOVED lines=14> */
[----:B0-----:R-:W-:-:S05]  /*20d0*/  IADD3 R23, PT, PT, R23, R22, RZ ;  /* 0x0000001617177210 */ /* 0x001fca0007ffe0ff */
[----:B------:R2:W-:Y:S04]  /*20e0*/  STG.E desc[UR6][R2.64], R23 ;  /* 0x0000001702007986 */ /* 0x0005e8000c101906 */
[----:B------:R-:W3:Y:S02]  /*20f0*/  LDG.E R13, desc[UR6][R14.64+0x8] ;  /* 0x000008060e0d7981 */ /* 0x000ee4000c1e1900 */
[----:B---3--:R-:W-:Y:S02]  /*2100*/  IABS R21, R13 ;  /* 0x0000000d00157213 */ /* 0x008fe40000000000 */
        /* <DEDUP_REMOVED lines=12> */
[----:B------:R2:W-:Y:S04]  /*21d0*/  STG.E desc[UR6][R2.64], R22 ;  /* 0x0000001602007986 */ /* 0x0005e8000c101906 */
[----:B------:R-:W3:Y:S01]  /*21e0*/  LDG.E R15, desc[UR6][R14.64+0xc] ;  /* 0x00000c060e0f7981 */ /* 0x000ee2000c1e1900 */
[----:B------:R-:W-:Y:S01]  /*21f0*/  VIADD R0, R0, 0x4 ;  /* 0x0000000400007836 */ /* 0x000fe20000000000 */
[----:B---3--:R-:W-:-:S05]  /*2200*/  IABS R13, R15 ;  /* 0x0000000f000d7213 */ /* 0x008fca0000000000 */
[----:B------:R-:W-:-:S04]  /*2210*/  IMAD.HI.U32 R16, R16, R13, RZ ;  /* 0x0000000d10107227 */ /* 0x000fc800078e00ff */
[----:B------:R-:W-:Y:S01]  /*2220*/  IMAD R17, R16, R17, R13 ;  /* 0x0000001110117224 */ /* 0x000fe200078e020d */
[----:B------:R-:W-:-:S04]  /*2230*/  LOP3.LUT R13, R15, R6, RZ, 0x3c, !PT ;  /* 0x000000060f0d7212 */ /* 0x000fc800078e3cff */
        /* <DEDUP_REMOVED lines=10> */
.L_x_4:
[----:B------:R-:W-:Y:S05]  /*22e0*/  @!P3 BRA `(.L_x_2) ;  /* 0x000000040010b947 */ /* 0x000fea0003800000 */
[----:B------:R-:W3:Y:S01]  /*22f0*/  LDC.64 R14, c[0x0][0x380] ;  /* 0x0000e000ff0e7b82 */ /* 0x000ee20000000a00 */
[----:B------:R-:W-:-:S05]  /*2300*/  IADD3 R19, PT, PT, R19, R0, RZ ;  /* 0x0000000013137210 */ /* 0x000fca0007ffe0ff */
[----:B---3--:R-:W-:-:S05]  /*2310*/  IMAD.WIDE R14, R19, 0x4, R14 ;  /* 0x00000004130e7825 */ /* 0x008fca00078e020e */
[----:B------:R-:W3:Y:S01]  /*2320*/  LDG.E R19, desc[UR6][R14.64] ;  /* 0x000000060e137981 */ /* 0x000ee2000c1e1900 */
[-C--:B------:R-:W-:Y:S02]  /*2330*/  IABS R0, R6.reuse ;  /* 0x0000000600007213 */ /* 0x080fe40000000000 */
[----:B------:R-:W-:Y:S02]  /*2340*/  IABS R16, R6 ;  /* 0x0000000600107213 */ /* 0x000fe40000000000 */
[----:B------:R-:W4:Y:S03]  /*2350*/  I2F.RP R18, R0 ;  /* 0x0000000000127306 */ /* 0x000f260000209400 */
[----:B0-2---:R-:W-:Y:S02]  /*2360*/  IMAD.MOV R23, RZ, RZ, -R16 ;  /* 0x000000ffff177224 */ /* 0x005fe400078e0a10 */
[----:B------:R-:W-:-:S03]  /*2370*/  IMAD.MOV.U32 R16, RZ, RZ, RZ ;  /* 0x000000ffff107224 */ /* 0x000fc600078e00ff */
[----:B----4-:R-:W0:Y:S02]  /*2380*/  MUFU.RCP R18, R18 ;  /* 0x0000001200127308 */ /* 0x010e240000001000 */
[----:B0-----:R-:W-:-:S06]  /*2390*/  VIADD R20, R18, 0xffffffe ;  /* 0x0ffffffe12147836 */ /* 0x001fcc0000000000 */
[----:B------:R-:W0:Y:S02]  /*23a0*/  F2I.FTZ.U32.TRUNC.NTZ R17, R20 ;  /* 0x0000001400117305 */ /* 0x000e24000021f000 */
[----:B0-----:R-:W-:-:S04]  /*23b0*/  IMAD.MOV R21, RZ, RZ, -R17 ;  /* 0x000000ffff157224 */ /* 0x001fc800078e0a11 */
[----:B------:R-:W-:-:S04]  /*23c0*/  IMAD R21, R21, R0, RZ ;  /* 0x0000000015157224 */ /* 0x000fc800078e02ff */
[----:B------:R-:W-:Y:S01]  /*23d0*/  IMAD.HI.U32 R16, R17, R21, R16 ;  /* 0x0000001511107227 */ /* 0x000fe200078e0010 */
[----:B------:R-:W-:Y:S02]  /*23e0*/  MOV R17, R23 ;  /* 0x0000001700117202 */ /* 0x000fe40000000f00 */
[----:B---3--:R-:W-:Y:S02]  /*23f0*/  IABS R22, R19 ;  /* 0x0000001300167213 */ /* 0x008fe40000000000 */
[----:B------:R-:W-:-:S03]  /*2400*/  LOP3.LUT R19, R19, R6, RZ, 0x3c, !PT ;  /* 0x0000000613137212 */ /* 0x000fc600078e3cff */
[----:B------:R-:W-:Y:S01]  /*2410*/  IMAD.MOV.U32 R21, RZ, RZ, R22 ;  /* 0x000000ffff157224 */ /* 0x000fe200078e0016 */
[----:B------:R-:W-:-:S03]  /*2420*/  ISETP.GE.AND P5, PT, R19, RZ, PT ;  /* 0x000000ff1300720c */ /* 0x000fc60003fa6270 */
[----:B------:R-:W-:-:S04]  /*2430*/  IMAD.HI.U32 R18, R16, R21, RZ ;  /* 0x0000001510127227 */ /* 0x000fc800078e00ff */
[----:B------:R-:W-:-:S05]  /*2440*/  IMAD R21, R18, R17, R21 ;  /* 0x0000001112157224 */ /* 0x000fca00078e0215 */
[----:B------:R-:W-:-:S13]  /*2450*/  ISETP.GT.U32.AND P4, PT, R0, R21, PT ;  /* 0x000000150000720c */ /* 0x000fda0003f84070 */
[----:B------:R-:W-:Y:S02]  /*2460*/  @!P4 IMAD.IADD R21, R21, 0x1, -R0 ;  /* 0x000000011515c824 */ /* 0x000fe400078e0a00 */
[----:B------:R-:W-:Y:S01]  /*2470*/  @!P4 VIADD R18, R18, 0x1 ;  /* 0x000000011212c836 */ /* 0x000fe20000000000 */
[----:B------:R-:W-:Y:S02]  /*2480*/  ISETP.NE.AND P4, PT, R12, 0x1, PT ;  /* 0x000000010c00780c */ /* 0x000fe40003f85270 */
[----:B------:R-:W-:-:S13]  /*2490*/  ISETP.GE.U32.AND P3, PT, R21, R0, PT ;  /* 0x000000001500720c */ /* 0x000fda0003f66070 */
[----:B------:R-:W-:Y:S01]  /*24a0*/  @P3 VIADD R18, R18, 0x1 ;  /* 0x0000000112123836 */ /* 0x000fe20000000000 */
[----:B------:R-:W-:-:S03]  /*24b0*/  ISETP.NE.AND P3, PT, R6, RZ, PT ;  /* 0x000000ff0600720c */ /* 0x000fc60003f65270 */
[----:B------:R-:W-:Y:S01]  /*24c0*/  IMAD.MOV.U32 R19, RZ, RZ, R18 ;  /* 0x000000ffff137224 */ /* 0x000fe200078e0012 */
[----:B------:R-:W-:-:S03]  /*24d0*/  LOP3.LUT R18, RZ, R6, RZ, 0x33, !PT ;  /* 0x00000006ff127212 */ /* 0x000fc600078e33ff */
[----:B------:R-:W-:-:S05]  /*24e0*/  @!P5 IMAD.MOV R19, RZ, RZ, -R19 ;  /* 0x000000ffff13d224 */ /* 0x000fca00078e0a13 */
[----:B------:R-:W-:-:S04]  /*24f0*/  SEL R20, R18, R19, !P3 ;  /* 0x0000001312147207 */ /* 0x000fc80005800000 */
[----:B-1---5:R-:W-:-:S05]  /*2500*/  IADD3 R13, PT, PT, R13, R20, RZ ;  /* 0x000000140d0d7210 */ /* 0x022fca0007ffe0ff */
[----:B------:R3:W-:Y:S01]  /*2510*/  STG.E desc[UR6][R2.64], R13 ;  /* 0x0000000d02007986 */ /* 0x0007e2000c101906 */
[----:B------:R-:W-:Y:S05]  /*2520*/  @!P4 BRA `(.L_x_2) ;  /* 0x000000000080c947 */ /* 0x000fea0003800000 */
        /* <DEDUP_REMOVED lines=10> */
[----:B------:R-:W-:Y:S01]  /*25d0*/  @P4 VIADD R20, R20, 0x1 ;  /* 0x0000000114144836 */ /* 0x000fe20000000000 */
[----:B------:R-:W-:-:S03]  /*25e0*/  ISETP.NE.AND P4, PT, R12, 0x2, PT ;  /* 0x000000020c00780c */ /* 0x000fc60003f85270 */
[----:B------:R-:W-:-:S05]  /*25f0*/  @!P6 IMAD.MOV R20, RZ, RZ, -R20 ;  /* 0x000000ffff14e224 */ /* 0x000fca00078e0a14 */
[----:B------:R-:W-:-:S05]  /*2600*/  SEL R20, R18, R20, !P3 ;  /* 0x0000001412147207 */ /* 0x000fca0005800000 */
[----:B---3--:R-:W-:-:S05]  /*2610*/  IMAD.IADD R13, R13, 0x1, R20 ;  /* 0x000000010d0d7824 */ /* 0x008fca00078e0214 */
[----:B------:R4:W-:Y:S01]  /*2620*/  STG.E desc[UR6][R2.64], R13 ;  /* 0x0000000d02007986 */ /* 0x0009e2000c101906 */
[----:B------:R-:W-:Y:S05]  /*2630*/  @!P4 BRA `(.L_x_2) ;  /* 0x00000000003cc947 */ /* 0x000fea0003800000 */
[----:B------:R-:W2:Y:S02]  /*2640*/  LDG.E R15, desc[UR6][R14.64+0x8] ;  /* 0x000008060e0f7981 */ /* 0x000ea4000c1e1900 */
[----:B--2---:R-:W-:-:S05]  /*2650*/  IABS R19, R15 ;  /* 0x0000000f00137213 */ /* 0x004fca0000000000 */
[----:B------:R-:W-:-:S04]  /*2660*/  IMAD.HI.U32 R16, R16, R19, RZ ;  /* 0x0000001310107227 */ /* 0x000fc800078e00ff */
[----:B------:R-:W-:-:S05]  /*2670*/  IMAD R17, R16, R17, R19 ;  /* 0x0000001110117224 */ /* 0x000fca00078e0213 */
[----:B------:R-:W-:-:S13]  /*2680*/  ISETP.GT.U32.AND P5, PT, R0, R17, PT ;  /* 0x000000110000720c */ /* 0x000fda0003fa4070 */
[----:B------:R-:W-:Y:S01]  /*2690*/  @!P5 IADD3 R17, PT, PT, R17, -R0, RZ ;  /* 0x800000001111d210 */ /* 0x000fe20007ffe0ff */
[----:B------:R-:W-:-:S03]  /*26a0*/  @!P5 VIADD R16, R16, 0x1 ;  /* 0x000000011010d836 */ /* 0x000fc60000000000 */
[----:B------:R-:W-:Y:S02]  /*26b0*/  ISETP.GE.U32.AND P4, PT, R17, R0, PT ;  /* 0x000000001100720c */ /* 0x000fe40003f86070 */
[----:B------:R-:W-:-:S04]  /*26c0*/  LOP3.LUT R0, R15, R6, RZ, 0x3c, !PT ;  /* 0x000000060f007212 */ /* 0x000fc800078e3cff */
[----:B------:R-:W-:-:S07]  /*26d0*/  ISETP.GE.AND P6, PT, R0, RZ, PT ;  /* 0x000000ff0000720c */ /* 0x000fce0003fc6270 */
[----:B------:R-:W-:-:S06]  /*26e0*/  @P4 VIADD R16, R16, 0x1 ;  /* 0x0000000110104836 */ /* 0x000fcc0000000000 */
[----:B------:R-:W-:-:S05]  /*26f0*/  @!P6 IMAD.MOV R16, RZ, RZ, -R16 ;  /* 0x000000ffff10e224 */ /* 0x000fca00078e0a10 */
[----:B------:R-:W-:-:S05]  /*2700*/  SEL R16, R18, R16, !P3 ;  /* 0x0000001012107207 */ /* 0x000fca0005800000 */
[----:B----4-:R-:W-:-:S05]  /*2710*/  IMAD.IADD R13, R13, 0x1, R16 ;  /* 0x000000010d0d7824 */ /* 0x010fca00078e0210 */
[----:B------:R0:W-:Y:S02]  /*2720*/  STG.E desc[UR6][R2.64], R13 ;  /* 0x0000000d02007986 */ /* 0x0001e4000c101906 */
.L_x_2:
[----:B------:R-:W-:Y:S05]  /*2730*/  @P2 BRA `(.L_x_5) ;  /* 0xffffffd800ec2947 */ /* 0x000fea000383ffff */
[----:B------:R-:W-:Y:S05]  /*2740*/  EXIT ;  /* 0x000000000000794d */ /* 0x000fea0003800000 */
.L_x_6:
[----:B------:R-:W-:-:S00]  /*2750*/  BRA `(.L_x_6) ;  /* 0xfffffffc00fc7947 */ /* 0x000fc0000383ffff */
[----:B------:R-:W-:-:S00]  /*2760*/  NOP ;  /* 0x0000000000007918 */ /* 0x000fc00000000000 */
        /* <DEDUP_REMOVED lines=9> */
.L_x_7:


//--------------------- .nv.shared.reserved.0     --------------------------
	.section	.nv.shared.reserved.0,"aw",@nobits
	.weak		__nv_reservedSMEM_offset_0_alias
	.size		__nv_reservedSMEM_offset_0_alias, 0, 64
	.other		__nv_reservedSMEM_offset_0_alias,@"STO_CUDA_RESERVED_SHARED STV_DEFAULT"
__nv_reservedSMEM_offset_0_alias:
	.zero		0
	.zero		64


//--------------------- .nv.constant0._Z6filterPiiiiS_ --------------------------
	.section	.nv.constant0._Z6filterPiiiiS_,"a",@progbits
	.sectionflags	@""
	.align	4
.nv.constant0._Z6filterPiiiiS_:
	.zero		928


//--------------------- SYMBOLS --------------------------

	.type		.nv.reservedSmem.offset0,@object
	.size		.nv.reservedSmem.offset0,0x4
